	.headerflags	@"EF_CUDA_TEXMODE_UNIFIED EF_CUDA_64BIT_ADDRESS EF_CUDA_ACCELERATORS EF_CUDA_SM90 EF_CUDA_VIRTUAL_SM(EF_CUDA_SM90)"
	.elftype	@"ET_EXEC"


//--------------------- .nv.info                  --------------------------
	.section	.nv.info,"",@"SHT_CUDA_INFO"
	.align	4


	//----- nvinfo : EIATTR_REGCOUNT
	.align		4
        /*0000*/ 	.byte	0x04, 0x2f
        /*0002*/ 	.short	(.L_1 - .L_0)
	.align		4
.L_0:
        /*0004*/ 	.word	index@(triton_per_fused_native_group_norm_6)
        /*0008*/ 	.word	0x00000020


	//----- nvinfo : EIATTR_MIN_STACK_SIZE
	.align		4
.L_1:
        /*000c*/ 	.byte	0x04, 0x12
        /*000e*/ 	.short	(.L_3 - .L_2)
	.align		4
.L_2:
        /*0010*/ 	.word	index@(triton_per_fused_native_group_norm_6)
        /*0014*/ 	.word	0x00000000


	//----- nvinfo : EIATTR_FRAME_SIZE
	.align		4
.L_3:
        /*0018*/ 	.byte	0x04, 0x11
        /*001a*/ 	.short	(.L_5 - .L_4)
	.align		4
.L_4:
        /*001c*/ 	.word	index@(triton_per_fused_native_group_norm_6)
        /*0020*/ 	.word	0x00000000


	//----- nvinfo : EIATTR_MIN_STACK_SIZE
	.align		4
.L_5:
        /*0024*/ 	.byte	0x04, 0x12
        /*0026*/ 	.short	(.L_7 - .L_6)
	.align		4
.L_6:
        /*0028*/ 	.word	index@(triton_per_fused_native_group_norm_6)
        /*002c*/ 	.word	0x00000000
.L_7:


//--------------------- .nv.info.triton_per_fused_native_group_norm_6 --------------------------
	.section	.nv.info.triton_per_fused_native_group_norm_6,"",@"SHT_CUDA_INFO"
	.sectionflags	@""
	.align	4


	//----- nvinfo : EIATTR_CUDA_API_VERSION
	.align		4
        /*0000*/ 	.byte	0x04, 0x37
        /*0002*/ 	.short	(.L_9 - .L_8)
.L_8:
        /*0004*/ 	.word	0x0000007c


	//----- nvinfo : EIATTR_KPARAM_INFO
	.align		4
.L_9:
        /*0008*/ 	.byte	0x04, 0x17
        /*000a*/ 	.short	(.L_11 - .L_10)
.L_10:
        /*000c*/ 	.word	0x00000000
        /*0010*/ 	.short	0x0005
        /*0012*/ 	.short	0x0024
        /*0014*/ 	.byte	0x00, 0xf0, 0x11, 0x00


	//----- nvinfo : EIATTR_KPARAM_INFO
	.align		4
.L_11:
        /*0018*/ 	.byte	0x04, 0x17
        /*001a*/ 	.short	(.L_13 - .L_12)
.L_12:
        /*001c*/ 	.word	0x00000000
        /*0020*/ 	.short	0x0004
        /*0022*/ 	.short	0x0020
        /*0024*/ 	.byte	0x00, 0xf0, 0x11, 0x00


	//----- nvinfo : EIATTR_KPARAM_INFO
	.align		4
.L_13:
        /*0028*/ 	.byte	0x04, 0x17
        /*002a*/ 	.short	(.L_15 - .L_14)
.L_14:
        /*002c*/ 	.word	0x00000000
        /*0030*/ 	.short	0x0003
        /*0032*/ 	.short	0x0018
        /*0034*/ 	.byte	0x00, 0xf4, 0x21, 0x00


	//----- nvinfo : EIATTR_KPARAM_INFO
	.align		4
.L_15:
        /*0038*/ 	.byte	0x04, 0x17
        /*003a*/ 	.short	(.L_17 - .L_16)
.L_16:
        /*003c*/ 	.word	0x00000000
        /*0040*/ 	.short	0x0002
        /*0042*/ 	.short	0x0010
        /*0044*/ 	.byte	0x00, 0xf4, 0x21, 0x00


	//----- nvinfo : EIATTR_KPARAM_INFO
	.align		4
.L_17:
        /*0048*/ 	.byte	0x04, 0x17
        /*004a*/ 	.short	(.L_19 - .L_18)
.L_18:
        /*004c*/ 	.word	0x00000000
        /*0050*/ 	.short	0x0001
        /*0052*/ 	.short	0x0008
        /*0054*/ 	.byte	0x00, 0xf4, 0x21, 0x00


	//----- nvinfo : EIATTR_KPARAM_INFO
	.align		4
.L_19:
        /*0058*/ 	.byte	0x04, 0x17
        /*005a*/ 	.short	(.L_21 - .L_20)
.L_20:
        /*005c*/ 	.word	0x00000000
        /*0060*/ 	.short	0x0000
        /*0062*/ 	.short	0x0000
        /*0064*/ 	.byte	0x00, 0xf4, 0x21, 0x00


	//----- nvinfo : EIATTR_SPARSE_MMA_MASK
	.align		4
.L_21:
        /*0068*/ 	.byte	0x03, 0x50
        /*006a*/ 	.short	0x0000


	//----- nvinfo : EIATTR_MAXREG_COUNT
	.align		4
        /*006c*/ 	.byte	0x03, 0x1b
        /*006e*/ 	.short	0x00ff


	//----- nvinfo : EIATTR_COOP_GROUP_MASK_REGIDS
	.align		4
        /*0070*/ 	.byte	0x04, 0x29
        /*0072*/ 	.short	(.L_23 - .L_22)


	//   ....[0]....
.L_22:
        /*0074*/ 	.word	0xffffffff


	//   ....[1]....
        /*0078*/ 	.word	0xffffffff


	//   ....[2]....
        /*007c*/ 	.word	0xffffffff


	//   ....[3]....
        /*0080*/ 	.word	0xffffffff


	//   ....[4]....
        /*0084*/ 	.word	0xffffffff


	//   ....[5]....
        /*0088*/ 	.word	0xffffffff


	//----- nvinfo : EIATTR_COOP_GROUP_INSTR_OFFSETS
	.align		4
.L_23:
        /*008c*/ 	.byte	0x04, 0x28
        /*008e*/ 	.short	(.L_25 - .L_24)


	//   ....[0]....
.L_24:
        /*0090*/ 	.word	0x00000b50


	//   ....[1]....
        /*0094*/ 	.word	0x00000b70


	//   ....[2]....
        /*0098*/ 	.word	0x00000ba0


	//   ....[3]....
        /*009c*/ 	.word	0x00000e70


	//   ....[4]....
        /*00a0*/ 	.word	0x00000e90


	//   ....[5]....
        /*00a4*/ 	.word	0x00000eb0


	//----- nvinfo : EIATTR_EXIT_INSTR_OFFSETS
	.align		4
.L_25:
        /*00a8*/ 	.byte	0x04, 0x1c
        /*00aa*/ 	.short	(.L_27 - .L_26)


	//   ....[0]....
.L_26:
        /*00ac*/ 	.word	0x00000f70


	//   ....[1]....
        /*00b0*/ 	.word	0x00000fa0


	//----- nvinfo : EIATTR_REQNTID
	.align		4
.L_27:
        /*00b4*/ 	.byte	0x04, 0x10
        /*00b6*/ 	.short	(.L_29 - .L_28)
.L_28:
        /*00b8*/ 	.word	0x00000100
        /*00bc*/ 	.word	0x00000001
        /*00c0*/ 	.word	0x00000001


	//----- nvinfo : EIATTR_CBANK_PARAM_SIZE
	.align		4
.L_29:
        /*00c4*/ 	.byte	0x03, 0x19
        /*00c6*/ 	.short	0x0028


	//----- nvinfo : EIATTR_PARAM_CBANK
	.align		4
        /*00c8*/ 	.byte	0x04, 0x0a
        /*00ca*/ 	.short	(.L_31 - .L_30)
	.align		4
.L_30:
        /*00cc*/ 	.word	index@(.nv.constant0.triton_per_fused_native_group_norm_6)
        /*00d0*/ 	.short	0x0210
        /*00d2*/ 	.short	0x0028


	//----- nvinfo : EIATTR_SW_WAR
	.align		4
.L_31:
        /*00d4*/ 	.byte	0x04, 0x36
        /*00d6*/ 	.short	(.L_33 - .L_32)
.L_32:
        /*00d8*/ 	.word	0x00000008
.L_33:


//--------------------- .nv.callgraph             --------------------------
	.section	.nv.callgraph,"",@"SHT_CUDA_CALLGRAPH"
	.align	4
	.sectionentsize	8
	.align		4
        /*0000*/ 	.word	0x00000000
	.align		4
        /*0004*/ 	.word	0xffffffff
	.align		4
        /*0008*/ 	.word	0x00000000
	.align		4
        /*000c*/ 	.word	0xfffffffe
	.align		4
        /*0010*/ 	.word	0x00000000
	.align		4
        /*0014*/ 	.word	0xfffffffd
	.align		4
        /*0018*/ 	.word	0x00000000
	.align		4
        /*001c*/ 	.word	0xfffffffc


//--------------------- .text.triton_per_fused_native_group_norm_6 --------------------------
	.section	.text.triton_per_fused_native_group_norm_6,"ax",@progbits
	.sectionflags	@"SHF_BARRIERS=1"
	.align	128
        .global         triton_per_fused_native_group_norm_6
        .type           triton_per_fused_native_group_norm_6,@function
        .size           triton_per_fused_native_group_norm_6,(.L_x_1 - triton_per_fused_native_group_norm_6)
        .other          triton_per_fused_native_group_norm_6,@"STO_CUDA_ENTRY STV_DEFAULT"
triton_per_fused_native_group_norm_6:
.text.triton_per_fused_native_group_norm_6:
[----:B------:R-:W0:Y:S01]  /*0000*/  LDC R1, c[0x0][0x28] ;  /* 0x00000a00ff017b82 */ /* 0x000e220000000800 */
[----:B------:R-:W1:Y:S01]  /*0010*/  S2R R8, SR_TID.X ;  /* 0x0000000000087919 */ /* 0x000e620000002100 */
[----:B------:R-:W-:Y:S01]  /*0020*/  ULDC.64 UR6, c[0x0][0x208] ;  /* 0x0000820000067ab9 */ /* 0x000fe20000000a00 */
[----:B------:R-:W2:Y:S01]  /*0030*/  S2R R5, SR_CTAID.X ;  /* 0x0000000000057919 */ /* 0x000ea20000002500 */
[----:B-1----:R-:W-:-:S04]  /*0040*/  LOP3.LUT R0, R8, 0x1f, RZ, 0xc0, !PT ;  /* 0x0000001f08007812 */ /* 0x002fc800078ec0ff */
[----:B--2---:R-:W-:Y:S02]  /*0050*/  LEA R0, R5, R0, 0x5 ;  /* 0x0000000005007211 */ /* 0x004fe400078e28ff */
[----:B------:R-:W-:-:S03]  /*0060*/  SHF.R.U32.HI R5, RZ, 0x5, R8 ;  /* 0x00000005ff057819 */ /* 0x000fc60000011608 */
[----:B------:R-:W-:Y:S01]  /*0070*/  IMAD.HI R4, R0, 0x2aaaaaab, RZ ;  /* 0x2aaaaaab00047827 */ /* 0x000fe200078e02ff */
[----:B------:R-:W-:-:S04]  /*0080*/  SGXT.U32 R5, R5, 0x3 ;  /* 0x000000030505781a */ /* 0x000fc80000000000 */
[----:B------:R-:W-:-:S04]  /*0090*/  SHF.R.U32.HI R7, RZ, 0x1f, R4 ;  /* 0x0000001fff077819 */ /* 0x000fc80000011604 */
[CC--:B------:R-:W-:Y:S02]  /*00a0*/  LEA.HI.SX32 R9, R4.reuse, R7.reuse, 0x1c ;  /* 0x0000000704097211 */ /* 0x0c0fe400078fe2ff */
[----:B------:R-:W-:Y:S02]  /*00b0*/  LEA.HI.SX32 R4, R4, R7, 0x16 ;  /* 0x0000000704047211 */ /* 0x000fe400078fb2ff */
[----:B------:R-:W-:-:S04]  /*00c0*/  SHF.R.S32.HI R6, RZ, 0x1f, R9 ;  /* 0x0000001fff067819 */ /* 0x000fc80000011409 */
[----:B------:R-:W-:-:S04]  /*00d0*/  LEA.HI R6, R6, R9, RZ, 0x6 ;  /* 0x0000000906067211 */ /* 0x000fc800078f30ff */
[----:B------:R-:W-:-:S04]  /*00e0*/  LOP3.LUT R6, R6, 0x1ffffc0, RZ, 0xc0, !PT ;  /* 0x01ffffc006067812 */ /* 0x000fc800078ec0ff */
[----:B------:R-:W-:Y:S01]  /*00f0*/  IADD3 R6, R9, -R6, RZ ;  /* 0x8000000609067210 */ /* 0x000fe20007ffe0ff */
[----:B------:R-:W-:-:S03]  /*0100*/  IMAD R9, R9, -0x60, R0 ;  /* 0xffffffa009097824 */ /* 0x000fc600078e0200 */
[----:B------:R-:W-:Y:S01]  /*0110*/  SHF.R.S32.HI R7, RZ, 0x18, R6 ;  /* 0x00000018ff077819 */ /* 0x000fe20000011406 */
[----:B------:R-:W-:Y:S02]  /*0120*/  IMAD.SHL.U32 R8, R6, 0x80, RZ ;  /* 0x0000008006087824 */ /* 0x000fe400078e00ff */
[----:B------:R-:W-:Y:S01]  /*0130*/  IMAD R6, R4, 0x60000, R9 ;  /* 0x0006000004067824 */ /* 0x000fe200078e0209 */
[----:B------:R-:W-:Y:S02]  /*0140*/  SGXT R4, R7, 0x1 ;  /* 0x000000010704781a */ /* 0x000fe40000000200 */
[----:B------:R-:W-:Y:S02]  /*0150*/  LOP3.LUT R5, R8, R5, RZ, 0xfc, !PT ;  /* 0x0000000508057212 */ /* 0x000fe400078efcff */
[----:B------:R-:W-:Y:S02]  /*0160*/  SHF.L.U32 R6, R6, 0x1, RZ ;  /* 0x0000000106067819 */ /* 0x000fe400000006ff */
[----:B------:R-:W-:-:S02]  /*0170*/  LEA.HI R11, R4, R5, RZ, 0xc ;  /* 0x00000005040b7211 */ /* 0x000fc400078f60ff */
[----:B------:R-:W-:Y:S02]  /*0180*/  LOP3.LUT R27, R5, 0x8, RZ, 0xfc, !PT ;  /* 0x00000008051b7812 */ /* 0x000fe400078efcff */
[----:B------:R-:W-:Y:S02]  /*0190*/  LOP3.LUT R8, R11, 0xfffff000, RZ, 0xc0, !PT ;  /* 0xfffff0000b087812 */ /* 0x000fe400078ec0ff */
[----:B------:R-:W-:Y:S02]  /*01a0*/  LOP3.LUT R9, R5, 0x10, RZ, 0xfc, !PT ;  /* 0x0000001005097812 */ /* 0x000fe400078efcff */
[----:B------:R-:W-:Y:S02]  /*01b0*/  LEA.HI.SX32 R11, R11, R6, 0x14 ;  /* 0x000000060b0b7211 */ /* 0x000fe400078fa2ff */
[----:B------:R-:W-:Y:S02]  /*01c0*/  IADD3 R8, R5, -R8, RZ ;  /* 0x8000000805087210 */ /* 0x000fe40007ffe0ff */
[----:B------:R-:W-:-:S02]  /*01d0*/  LEA.HI R7, R4, R27, RZ, 0xc ;  /* 0x0000001b04077211 */ /* 0x000fc400078f60ff */
[----:B------:R-:W-:Y:S01]  /*01e0*/  LEA.HI R23, R4, R9, RZ, 0xc ;  /* 0x0000000904177211 */ /* 0x000fe200078f60ff */
[----:B------:R-:W-:Y:S01]  /*01f0*/  IMAD R11, R8, 0xc0, R11 ;  /* 0x000000c0080b7824 */ /* 0x000fe200078e020b */
[C---:B------:R-:W-:Y:S02]  /*0200*/  LOP3.LUT R13, R5.reuse, 0x18, RZ, 0xfc, !PT ;  /* 0x00000018050d7812 */ /* 0x040fe400078efcff */
[----:B------:R-:W-:Y:S02]  /*0210*/  LOP3.LUT R29, R5, 0x20, RZ, 0xfc, !PT ;  /* 0x00000020051d7812 */ /* 0x000fe400078efcff */
[----:B------:R-:W-:Y:S02]  /*0220*/  LOP3.LUT R10, R7, 0xfffff000, RZ, 0xc0, !PT ;  /* 0xfffff000070a7812 */ /* 0x000fe400078ec0ff */
[----:B------:R-:W-:Y:S02]  /*0230*/  LOP3.LUT R8, R23, 0xfffff000, RZ, 0xc0, !PT ;  /* 0xfffff00017087812 */ /* 0x000fe400078ec0ff */
[----:B------:R-:W-:Y:S01]  /*0240*/  LEA.HI R21, R4, R13, RZ, 0xc ;  /* 0x0000000d04157211 */ /* 0x000fe200078f60ff */
[----:B------:R-:W-:Y:S01]  /*0250*/  IMAD.IADD R27, R27, 0x1, -R10 ;  /* 0x000000011b1b7824 */ /* 0x000fe200078e0a0a */
[----:B------:R-:W-:-:S02]  /*0260*/  LOP3.LUT R15, R5, 0x28, RZ, 0xfc, !PT ;  /* 0x00000028050f7812 */ /* 0x000fc400078efcff */
[C---:B------:R-:W-:Y:S02]  /*0270*/  LEA.HI R17, R4.reuse, R29, RZ, 0xc ;  /* 0x0000001d04117211 */ /* 0x040fe400078f60ff */
[----:B------:R-:W-:Y:S02]  /*0280*/  LOP3.LUT R16, R5, 0x38, RZ, 0xfc, !PT ;  /* 0x0000003805107812 */ /* 0x000fe400078efcff */
[----:B------:R-:W-:Y:S02]  /*0290*/  IADD3 R8, R9, -R8, RZ ;  /* 0x8000000809087210 */ /* 0x000fe40007ffe0ff */
[----:B------:R-:W-:Y:S02]  /*02a0*/  LOP3.LUT R18, R21, 0xfffff000, RZ, 0xc0, !PT ;  /* 0xfffff00015127812 */ /* 0x000fe400078ec0ff */
[----:B------:R-:W-:Y:S02]  /*02b0*/  LEA.HI R19, R4, R15, RZ, 0xc ;  /* 0x0000000f04137211 */ /* 0x000fe400078f60ff */
[----:B------:R-:W-:-:S02]  /*02c0*/  LOP3.LUT R10, R17, 0xfffff000, RZ, 0xc0, !PT ;  /* 0xfffff000110a7812 */ /* 0x000fc400078ec0ff */
[C---:B------:R-:W-:Y:S02]  /*02d0*/  LEA.HI R9, R4.reuse, R16, RZ, 0xc ;  /* 0x0000001004097211 */ /* 0x040fe400078f60ff */
[----:B------:R-:W-:Y:S01]  /*02e0*/  LOP3.LUT R25, R5, 0x30, RZ, 0xfc, !PT ;  /* 0x0000003005197812 */ /* 0x000fe200078efcff */
[----:B------:R-:W-:Y:S01]  /*02f0*/  IMAD.IADD R29, R29, 0x1, -R10 ;  /* 0x000000011d1d7824 */ /* 0x000fe200078e0a0a */
[----:B------:R-:W-:Y:S02]  /*0300*/  IADD3 R18, R13, -R18, RZ ;  /* 0x800000120d127210 */ /* 0x000fe40007ffe0ff */
[----:B------:R-:W-:Y:S02]  /*0310*/  LOP3.LUT R12, R19, 0xfffff000, RZ, 0xc0, !PT ;  /* 0xfffff000130c7812 */ /* 0x000fe400078ec0ff */
[----:B------:R-:W-:Y:S02]  /*0320*/  LOP3.LUT R14, R9, 0xfffff000, RZ, 0xc0, !PT ;  /* 0xfffff000090e7812 */ /* 0x000fe400078ec0ff */
[----:B------:R-:W-:-:S02]  /*0330*/  LEA.HI R13, R4, R25, RZ, 0xc ;  /* 0x00000019040d7211 */ /* 0x000fc400078f60ff */
[----:B------:R-:W-:Y:S01]  /*0340*/  LOP3.LUT R10, R5, 0x40, RZ, 0xfc, !PT ;  /* 0x00000040050a7812 */ /* 0x000fe200078efcff */
[----:B------:R-:W-:Y:S01]  /*0350*/  IMAD.IADD R16, R16, 0x1, -R14 ;  /* 0x0000000110107824 */ /* 0x000fe200078e0a0e */
[-C--:B------:R-:W-:Y:S02]  /*0360*/  LEA.HI.SX32 R20, R7, R6.reuse, 0x14 ;  /* 0x0000000607147211 */ /* 0x080fe400078fa2ff */
[----:B------:R-:W-:Y:S02]  /*0370*/  IADD3 R15, R15, -R12, RZ ;  /* 0x8000000c0f0f7210 */ /* 0x000fe40007ffe0ff */
[----:B------:R-:W-:Y:S01]  /*0380*/  LEA.HI.SX32 R23, R23, R6, 0x14 ;  /* 0x0000000617177211 */ /* 0x000fe200078fa2ff */
[----:B------:R-:W-:Y:S01]  /*0390*/  IMAD R27, R27, 0xc0, R20 ;  /* 0x000000c01b1b7824 */ /* 0x000fe200078e0214 */
[----:B------:R-:W-:Y:S02]  /*03a0*/  LOP3.LUT R12, R13, 0xfffff000, RZ, 0xc0, !PT ;  /* 0xfffff0000d0c7812 */ /* 0x000fe400078ec0ff */
[----:B------:R-:W-:Y:S01]  /*03b0*/  LEA.HI R7, R4, R10, RZ, 0xc ;  /* 0x0000000a04077211 */ /* 0x000fe200078f60ff */
[----:B------:R-:W-:Y:S01]  /*03c0*/  IMAD R23, R8, 0xc0, R23 ;  /* 0x000000c008177824 */ /* 0x000fe200078e0217 */
[----:B------:R-:W-:-:S02]  /*03d0*/  LOP3.LUT R14, R5, 0x48, RZ, 0xfc, !PT ;  /* 0x00000048050e7812 */ /* 0x000fc400078efcff */
[----:B------:R-:W-:Y:S02]  /*03e0*/  LEA.HI.SX32 R20, R21, R6, 0x14 ;  /* 0x0000000615147211 */ /* 0x000fe400078fa2ff */
[----:B------:R-:W-:Y:S02]  /*03f0*/  IADD3 R25, R25, -R12, RZ ;  /* 0x8000000c19197210 */ /* 0x000fe40007ffe0ff */
[----:B------:R-:W-:Y:S01]  /*0400*/  LOP3.LUT R12, R7, 0xfffff000, RZ, 0xc0, !PT ;  /* 0xfffff000070c7812 */ /* 0x000fe200078ec0ff */
[----:B------:R-:W-:Y:S01]  /*0410*/  IMAD R18, R18, 0xc0, R20 ;  /* 0x000000c012127824 */ /* 0x000fe200078e0214 */
[----:B------:R-:W-:Y:S02]  /*0420*/  LEA.HI R8, R4, R14, RZ, 0xc ;  /* 0x0000000e04087211 */ /* 0x000fe400078f60ff */
[----:B------:R-:W-:Y:S02]  /*0430*/  LOP3.LUT R21, R5, 0x50, RZ, 0xfc, !PT ;  /* 0x0000005005157812 */ /* 0x000fe400078efcff */
[----:B------:R-:W-:-:S02]  /*0440*/  IADD3 R10, R10, -R12, RZ ;  /* 0x8000000c0a0a7210 */ /* 0x000fc40007ffe0ff */
[----:B------:R-:W-:Y:S02]  /*0450*/  LOP3.LUT R20, R8, 0xfffff000, RZ, 0xc0, !PT ;  /* 0xfffff00008147812 */ /* 0x000fe400078ec0ff */
[----:B------:R-:W-:Y:S02]  /*0460*/  LEA.HI R12, R4, R21, RZ, 0xc ;  /* 0x00000015040c7211 */ /* 0x000fe400078f60ff */
[----:B------:R-:W-:Y:S02]  /*0470*/  IADD3 R14, R14, -R20, RZ ;  /* 0x800000140e0e7210 */ /* 0x000fe40007ffe0ff */
[----:B------:R-:W-:Y:S02]  /*0480*/  LOP3.LUT R20, R12, 0xfffff000, RZ, 0xc0, !PT ;  /* 0xfffff0000c147812 */ /* 0x000fe400078ec0ff */
[-C--:B------:R-:W-:Y:S02]  /*0490*/  LEA.HI.SX32 R22, R17, R6.reuse, 0x14 ;  /* 0x0000000611167211 */ /* 0x080fe400078fa2ff */
[-C--:B------:R-:W-:Y:S01]  /*04a0*/  LEA.HI.SX32 R24, R19, R6.reuse, 0x14 ;  /* 0x0000000613187211 */ /* 0x080fe200078fa2ff */
[----:B------:R-:W-:Y:S01]  /*04b0*/  IMAD.IADD R21, R21, 0x1, -R20 ;  /* 0x0000000115157824 */ /* 0x000fe200078e0a14 */
[-C--:B------:R-:W-:Y:S01]  /*04c0*/  LEA.HI.SX32 R20, R13, R6.reuse, 0x14 ;  /* 0x000000060d147211 */ /* 0x080fe200078fa2ff */
[----:B------:R-:W-:Y:S01]  /*04d0*/  IMAD R29, R29, 0xc0, R22 ;  /* 0x000000c01d1d7824 */ /* 0x000fe200078e0216 */
[-C--:B------:R-:W-:Y:S01]  /*04e0*/  LEA.HI.SX32 R17, R7, R6.reuse, 0x14 ;  /* 0x0000000607117211 */ /* 0x080fe200078fa2ff */
[----:B------:R-:W-:Y:S01]  /*04f0*/  IMAD R15, R15, 0xc0, R24 ;  /* 0x000000c00f0f7824 */ /* 0x000fe200078e0218 */
[-C--:B------:R-:W-:Y:S01]  /*0500*/  LEA.HI.SX32 R19, R8, R6.reuse, 0x14 ;  /* 0x0000000608137211 */ /* 0x080fe200078fa2ff */
[----:B------:R-:W-:Y:S01]  /*0510*/  IMAD R25, R25, 0xc0, R20 ;  /* 0x000000c019197824 */ /* 0x000fe200078e0214 */
[----:B------:R-:W-:Y:S01]  /*0520*/  LOP3.LUT R20, R5, 0x58, RZ, 0xfc, !PT ;  /* 0x0000005805147812 */ /* 0x000fe200078efcff */
[----:B------:R-:W-:Y:S01]  /*0530*/  IMAD R17, R10, 0xc0, R17 ;  /* 0x000000c00a117824 */ /* 0x000fe200078e0211 */
[-C--:B------:R-:W-:Y:S01]  /*0540*/  LEA.HI.SX32 R8, R12, R6.reuse, 0x14 ;  /* 0x000000060c087211 */ /* 0x080fe200078fa2ff */
[----:B------:R-:W-:Y:S01]  /*0550*/  IMAD R19, R14, 0xc0, R19 ;  /* 0x000000c00e137824 */ /* 0x000fe200078e0213 */
[----:B------:R-:W1:Y:S01]  /*0560*/  LDC.64 R12, c[0x0][0x210] ;  /* 0x00008400ff0c7b82 */ /* 0x000e620000000a00 */
[----:B------:R-:W-:-:S02]  /*0570*/  LEA.HI.SX32 R9, R9, R6, 0x14 ;  /* 0x0000000609097211 */ /* 0x000fc400078fa2ff */
[----:B------:R-:W-:Y:S01]  /*0580*/  LEA.HI R7, R4, R20, RZ, 0xc ;  /* 0x0000001404077211 */ /* 0x000fe200078f60ff */
[----:B------:R-:W-:Y:S01]  /*0590*/  IMAD R21, R21, 0xc0, R8 ;  /* 0x000000c015157824 */ /* 0x000fe200078e0208 */
[----:B------:R-:W-:Y:S01]  /*05a0*/  LOP3.LUT R10, R5, 0x60, RZ, 0xfc, !PT ;  /* 0x00000060050a7812 */ /* 0x000fe200078efcff */
[----:B------:R-:W-:Y:S01]  /*05b0*/  IMAD R16, R16, 0xc0, R9 ;  /* 0x000000c010107824 */ /* 0x000fe200078e0209 */
[----:B------:R-:W-:Y:S02]  /*05c0*/  LOP3.LUT R22, R7, 0xfffff000, RZ, 0xc0, !PT ;  /* 0xfffff00007167812 */ /* 0x000fe400078ec0ff */
[----:B------:R-:W-:Y:S02]  /*05d0*/  LEA.HI R9, R4, R10, RZ, 0xc ;  /* 0x0000000a04097211 */ /* 0x000fe400078f60ff */
[----:B------:R-:W-:Y:S02]  /*05e0*/  LOP3.LUT R8, R5, 0x68, RZ, 0xfc, !PT ;  /* 0x0000006805087812 */ /* 0x000fe400078efcff */
[----:B------:R-:W-:-:S02]  /*05f0*/  IADD3 R22, R20, -R22, RZ ;  /* 0x8000001614167210 */ /* 0x000fc40007ffe0ff */
[C---:B------:R-:W-:Y:S02]  /*0600*/  LOP3.LUT R20, R9.reuse, 0xfffff000, RZ, 0xc0, !PT ;  /* 0xfffff00009147812 */ /* 0x040fe400078ec0ff */
[----:B------:R-:W-:Y:S02]  /*0610*/  LEA.HI R14, R4, R8, RZ, 0xc ;  /* 0x00000008040e7211 */ /* 0x000fe400078f60ff */
[----:B------:R-:W-:Y:S02]  /*0620*/  IADD3 R10, R10, -R20, RZ ;  /* 0x800000140a0a7210 */ /* 0x000fe40007ffe0ff */
[----:B------:R-:W-:Y:S02]  /*0630*/  LOP3.LUT R20, R14, 0xfffff000, RZ, 0xc0, !PT ;  /* 0xfffff0000e147812 */ /* 0x000fe400078ec0ff */
[-C--:B------:R-:W-:Y:S01]  /*0640*/  LEA.HI.SX32 R9, R9, R6.reuse, 0x14 ;  /* 0x0000000609097211 */ /* 0x080fe200078fa2ff */
[----:B-1----:R-:W-:Y:S01]  /*0650*/  IMAD.WIDE R26, R27, 0x4, R12 ;  /* 0x000000041b1a7825 */ /* 0x002fe200078e020c */
[----:B------:R-:W-:-:S02]  /*0660*/  LEA.HI.SX32 R7, R7, R6, 0x14 ;  /* 0x0000000607077211 */ /* 0x000fc400078fa2ff */
[----:B------:R-:W-:Y:S01]  /*0670*/  LEA.HI.SX32 R14, R14, R6, 0x14 ;  /* 0x000000060e0e7211 */ /* 0x000fe200078fa2ff */
[----:B------:R-:W-:Y:S02]  /*0680*/  IMAD.IADD R20, R8, 0x1, -R20 ;  /* 0x0000000108147824 */ /* 0x000fe400078e0a14 */
[----:B------:R-:W-:Y:S02]  /*0690*/  IMAD R8, R10, 0xc0, R9 ;  /* 0x000000c00a087824 */ /* 0x000fe400078e0209 */
[----:B------:R-:W-:-:S04]  /*06a0*/  IMAD.WIDE R10, R11, 0x4, R12 ;  /* 0x000000040b0a7825 */ /* 0x000fc800078e020c */
[----:B------:R-:W-:Y:S02]  /*06b0*/  IMAD R7, R22, 0xc0, R7 ;  /* 0x000000c016077824 */ /* 0x000fe400078e0207 */
[----:B------:R-:W-:Y:S01]  /*06c0*/  IMAD.WIDE R22, R23, 0x4, R12 ;  /* 0x0000000417167825 */ /* 0x000fe200078e020c */
[----:B------:R-:W2:Y:S03]  /*06d0*/  LDG.E.EL R10, desc[UR6][R10.64] ;  /* 0x000000060a0a7981 */ /* 0x000ea6000c2e1900 */
[----:B------:R-:W-:Y:S01]  /*06e0*/  IMAD R9, R20, 0xc0, R14 ;  /* 0x000000c014097824 */ /* 0x000fe200078e020e */
[----:B------:R-:W-:Y:S01]  /*06f0*/  LOP3.LUT R14, R5, 0x70, RZ, 0xfc, !PT ;  /* 0x00000070050e7812 */ /* 0x000fe200078efcff */
[----:B------:R1:W3:Y:S04]  /*0700*/  LDG.E.EL R22, desc[UR6][R22.64] ;  /* 0x0000000616167981 */ /* 0x0002e8000c2e1900 */
[----:B------:R4:W2:Y:S01]  /*0710*/  LDG.E.EL R11, desc[UR6][R26.64] ;  /* 0x000000061a0b7981 */ /* 0x0008a2000c2e1900 */
[----:B------:R-:W-:Y:S01]  /*0720*/  IMAD.WIDE R28, R29, 0x4, R12 ;  /* 0x000000041d1c7825 */ /* 0x000fe200078e020c */
[----:B-1----:R-:W-:-:S05]  /*0730*/  LEA.HI R23, R4, R14, RZ, 0xc ;  /* 0x0000000e04177211 */ /* 0x002fca00078f60ff */
[----:B------:R-:W5:Y:S01]  /*0740*/  LDG.E.EL R28, desc[UR6][R28.64] ;  /* 0x000000061c1c7981 */ /* 0x000f62000c2e1900 */
[----:B----4-:R-:W-:Y:S01]  /*0750*/  IMAD.WIDE R26, R18, 0x4, R12 ;  /* 0x00000004121a7825 */ /* 0x010fe200078e020c */
[----:B------:R-:W-:-:S05]  /*0760*/  LOP3.LUT R18, R23, 0xfffff000, RZ, 0xc0, !PT ;  /* 0xfffff00017127812 */ /* 0x000fca00078ec0ff */
[----:B------:R1:W4:Y:S01]  /*0770*/  LDG.E.EL R26, desc[UR6][R26.64] ;  /* 0x000000061a1a7981 */ /* 0x000322000c2e1900 */
[----:B------:R-:W-:-:S06]  /*0780*/  IMAD.WIDE R24, R25, 0x4, R12 ;  /* 0x0000000419187825 */ /* 0x000fcc00078e020c */
[----:B------:R-:W5:Y:S01]  /*0790*/  LDG.E.EL R24, desc[UR6][R24.64] ;  /* 0x0000000618187981 */ /* 0x000f62000c2e1900 */
[----:B-1----:R-:W-:Y:S01]  /*07a0*/  IADD3 R27, R14, -R18, RZ ;  /* 0x800000120e1b7210 */ /* 0x002fe20007ffe0ff */
[----:B------:R-:W-:-:S05]  /*07b0*/  IMAD.WIDE R14, R15, 0x4, R12 ;  /* 0x000000040f0e7825 */ /* 0x000fca00078e020c */
[----:B------:R1:W5:Y:S01]  /*07c0*/  LDG.E.EL R29, desc[UR6][R14.64] ;  /* 0x000000060e1d7981 */ /* 0x000362000c2e1900 */
[----:B------:R-:W-:-:S04]  /*07d0*/  IMAD.WIDE R18, R19, 0x4, R12 ;  /* 0x0000000413127825 */ /* 0x000fc800078e020c */
[--C-:B------:R-:W-:Y:S02]  /*07e0*/  IMAD.WIDE R20, R21, 0x4, R12.reuse ;  /* 0x0000000415147825 */ /* 0x100fe400078e020c */
[----:B------:R-:W5:Y:S02]  /*07f0*/  LDG.E.EL R18, desc[UR6][R18.64] ;  /* 0x0000000612127981 */ /* 0x000f64000c2e1900 */
[--C-:B-1----:R-:W-:Y:S02]  /*0800*/  IMAD.WIDE R14, R16, 0x4, R12.reuse ;  /* 0x00000004100e7825 */ /* 0x102fe400078e020c */
[----:B------:R-:W5:Y:S02]  /*0810*/  LDG.E.EL R20, desc[UR6][R20.64] ;  /* 0x0000000614147981 */ /* 0x000f64000c2e1900 */
[----:B------:R-:W-:Y:S02]  /*0820*/  IMAD.WIDE R16, R17, 0x4, R12 ;  /* 0x0000000411107825 */ /* 0x000fe400078e020c */
[----:B------:R-:W5:Y:S04]  /*0830*/  LDG.E.EL R14, desc[UR6][R14.64] ;  /* 0x000000060e0e7981 */ /* 0x000f68000c2e1900 */
[----:B------:R1:W5:Y:S01]  /*0840*/  LDG.E.EL R16, desc[UR6][R16.64] ;  /* 0x0000000610107981 */ /* 0x000362000c2e1900 */
[----:B0-----:R-:W-:-:S02]  /*0850*/  LEA.HI.SX32 R25, R23, R6, 0x14 ;  /* 0x0000000617197211 */ /* 0x001fc400078fa2ff */
[----:B-1----:R-:W-:-:S04]  /*0860*/  LOP3.LUT R17, R5, 0x78, RZ, 0xfc, !PT ;  /* 0x0000007805117812 */ /* 0x002fc800078efcff */
[----:B------:R-:W-:Y:S01]  /*0870*/  LEA.HI R15, R4, R17, RZ, 0xc ;  /* 0x00000011040f7211 */ /* 0x000fe200078f60ff */
[----:B------:R-:W-:-:S03]  /*0880*/  IMAD.WIDE R4, R7, 0x4, R12 ;  /* 0x0000000407047825 */ /* 0x000fc600078e020c */
[C---:B------:R-:W-:Y:S01]  /*0890*/  LEA.HI.SX32 R23, R15.reuse, R6, 0x14 ;  /* 0x000000060f177211 */ /* 0x040fe200078fa2ff */
[--C-:B------:R-:W-:Y:S01]  /*08a0*/  IMAD.WIDE R6, R8, 0x4, R12.reuse ;  /* 0x0000000408067825 */ /* 0x100fe200078e020c */
[----:B------:R-:W-:Y:S02]  /*08b0*/  LOP3.LUT R19, R15, 0xfffff000, RZ, 0xc0, !PT ;  /* 0xfffff0000f137812 */ /* 0x000fe400078ec0ff */
[----:B------:R0:W5:Y:S01]  /*08c0*/  LDG.E.EL R15, desc[UR6][R4.64] ;  /* 0x00000006040f7981 */ /* 0x000162000c2e1900 */
[----:B------:R-:W-:Y:S01]  /*08d0*/  IMAD.WIDE R8, R9, 0x4, R12 ;  /* 0x0000000409087825 */ /* 0x000fe200078e020c */
[----:B------:R-:W-:Y:S02]  /*08e0*/  IADD3 R17, R17, -R19, RZ ;  /* 0x8000001311117210 */ /* 0x000fe40007ffe0ff */
[----:B------:R-:W5:Y:S01]  /*08f0*/  LDG.E.EL R6, desc[UR6][R6.64] ;  /* 0x0000000606067981 */ /* 0x000f62000c2e1900 */
[----:B------:R-:W-:Y:S02]  /*0900*/  IMAD R25, R27, 0xc0, R25 ;  /* 0x000000c01b197824 */ /* 0x000fe400078e0219 */
[----:B------:R-:W-:Y:S01]  /*0910*/  IMAD R17, R17, 0xc0, R23 ;  /* 0x000000c011117824 */ /* 0x000fe200078e0217 */
[----:B------:R-:W5:Y:S01]  /*0920*/  LDG.E.EL R8, desc[UR6][R8.64] ;  /* 0x0000000608087981 */ /* 0x000f62000c2e1900 */
[----:B0-----:R-:W-:-:S04]  /*0930*/  IMAD.WIDE R4, R25, 0x4, R12 ;  /* 0x0000000419047825 */ /* 0x001fc800078e020c */
[----:B------:R-:W-:Y:S02]  /*0940*/  IMAD.WIDE R12, R17, 0x4, R12 ;  /* 0x00000004110c7825 */ /* 0x000fe400078e020c */
[----:B------:R0:W5:Y:S04]  /*0950*/  LDG.E.EL R17, desc[UR6][R4.64] ;  /* 0x0000000604117981 */ /* 0x000168000c2e1900 */
[----:B------:R-:W5:Y:S01]  /*0960*/  LDG.E.EL R12, desc[UR6][R12.64] ;  /* 0x000000060c0c7981 */ /* 0x000f62000c2e1900 */
[----:B------:R-:W1:Y:S01]  /*0970*/  S2UR UR5, SR_CgaCtaId ;  /* 0x00000000000579c3 */ /* 0x000e620000008800 */
[----:B------:R-:W-:Y:S02]  /*0980*/  UMOV UR4, 0x400 ;  /* 0x0000040000047882 */ /* 0x000fe40000000000 */
[----:B-1----:R-:W-:Y:S01]  /*0990*/  UPRMT UR4, UR5, 0x654, UR4 ;  /* 0x0000065405047896 */ /* 0x002fe20008000004 */
[----:B--2---:R-:W-:-:S04]  /*09a0*/  FADD R19, R10, R11 ;  /* 0x0000000b0a137221 */ /* 0x004fc80000000000 */
[----:B---3--:R-:W-:-:S04]  /*09b0*/  FADD R19, R22, R19 ;  /* 0x0000001316137221 */ /* 0x008fc80000000000 */
[----:B----4-:R-:W-:Y:S02]  /*09c0*/  FADD R21, R26, R19 ;  /* 0x000000131a157221 */ /* 0x010fe40000000000 */
[----:B------:R-:W1:Y:S02]  /*09d0*/  S2R R19, SR_TID.X ;  /* 0x0000000000137919 */ /* 0x000e640000002100 */
[----:B-----5:R-:W-:-:S04]  /*09e0*/  FADD R21, R28, R21 ;  /* 0x000000151c157221 */ /* 0x020fc80000000000 */
[----:B------:R-:W-:-:S04]  /*09f0*/  FADD R21, R29, R21 ;  /* 0x000000151d157221 */ /* 0x000fc80000000000 */
[----:B------:R-:W-:-:S04]  /*0a00*/  FADD R21, R24, R21 ;  /* 0x0000001518157221 */ /* 0x000fc80000000000 */
[----:B------:R-:W-:-:S04]  /*0a10*/  FADD R21, R14, R21 ;  /* 0x000000150e157221 */ /* 0x000fc80000000000 */
[----:B------:R-:W-:-:S04]  /*0a20*/  FADD R21, R16, R21 ;  /* 0x0000001510157221 */ /* 0x000fc80000000000 */
[----:B------:R-:W-:-:S04]  /*0a30*/  FADD R21, R18, R21 ;  /* 0x0000001512157221 */ /* 0x000fc80000000000 */
[----:B0-----:R-:W-:Y:S01]  /*0a40*/  FADD R4, R20, R21 ;  /* 0x0000001514047221 */ /* 0x001fe20000000000 */
[----:B-1----:R-:W-:-:S03]  /*0a50*/  LOP3.LUT R7, R19, 0x1f, RZ, 0xc0, !PT ;  /* 0x0000001f13077812 */ /* 0x002fc600078ec0ff */
[----:B------:R-:W-:Y:S01]  /*0a60*/  FADD R5, R15, R4 ;  /* 0x000000040f057221 */ /* 0x000fe20000000000 */
[----:B------:R-:W-:-:S03]  /*0a70*/  SHF.R.U32.HI R4, RZ, 0x5, R19 ;  /* 0x00000005ff047819 */ /* 0x000fc60000011613 */
[----:B------:R-:W-:Y:S01]  /*0a80*/  FADD R5, R6, R5 ;  /* 0x0000000506057221 */ /* 0x000fe20000000000 */
[----:B------:R-:W-:-:S03]  /*0a90*/  SGXT.U32 R4, R4, 0x3 ;  /* 0x000000030404781a */ /* 0x000fc60000000000 */
[----:B------:R-:W-:Y:S01]  /*0aa0*/  FADD R5, R8, R5 ;  /* 0x0000000508057221 */ /* 0x000fe20000000000 */
[----:B------:R-:W-:Y:S01]  /*0ab0*/  IMAD.SHL.U32 R7, R7, 0x20, RZ ;  /* 0x0000002007077824 */ /* 0x000fe200078e00ff */
[----:B------:R-:W-:Y:S02]  /*0ac0*/  SHF.L.U32 R9, R4, 0x2, RZ ;  /* 0x0000000204097819 */ /* 0x000fe400000006ff */
[----:B------:R-:W-:Y:S02]  /*0ad0*/  FADD R5, R17, R5 ;  /* 0x0000000511057221 */ /* 0x000fe40000000000 */
[----:B------:R-:W-:Y:S02]  /*0ae0*/  LOP3.LUT R9, R7, R9, RZ, 0xfc, !PT ;  /* 0x0000000907097212 */ /* 0x000fe400078efcff */
[----:B------:R-:W-:-:S05]  /*0af0*/  FADD R5, R12, R5 ;  /* 0x000000050c057221 */ /* 0x000fca0000000000 */
[----:B------:R-:W-:Y:S01]  /*0b00*/  STS [R9+UR4], R5 ;  /* 0x0000000509007988 */ /* 0x000fe20008000804 */
[----:B------:R-:W-:Y:S01]  /*0b10*/  BAR.SYNC.DEFER_BLOCKING 0x0 ;  /* 0x0000000000007b1d */ /* 0x000fe20000010000 */
[C---:B------:R-:W-:Y:S02]  /*0b20*/  ISETP.GE.AND P1, PT, R19.reuse, 0x100, PT ;  /* 0x000001001300780c */ /* 0x040fe40003f26270 */
[----:B------:R-:W-:-:S11]  /*0b30*/  LEA R13, R19, UR4, 0x2 ;  /* 0x00000004130d7c11 */ /* 0x000fd6000f8e10ff */
[----:B------:R-:W0:Y:S04]  /*0b40*/  @!P1 LDS R2, [R13] ;  /* 0x000000000d029984 */ /* 0x000e280000000800 */
[----:B0-----:R-:W0:Y:S02]  /*0b50*/  SHFL.BFLY PT, R21, R2, 0x4, 0x1f ;  /* 0x0c801f0002157f89 */ /* 0x001e2400000e0000 */
[----:B0-----:R-:W-:-:S05]  /*0b60*/  FADD R21, R2, R21 ;  /* 0x0000001502157221 */ /* 0x001fca0000000000 */
[----:B------:R-:W0:Y:S01]  /*0b70*/  SHFL.BFLY PT, R23, R21, 0x2, 0x1f ;  /* 0x0c401f0015177f89 */ /* 0x000e2200000e0000 */
[----:B------:R-:W-:Y:S01]  /*0b80*/  LOP3.LUT P0, RZ, R19, 0x7, RZ, 0xc0, !PT ;  /* 0x0000000713ff7812 */ /* 0x000fe2000780c0ff */
[----:B0-----:R-:W-:-:S05]  /*0b90*/  FADD R23, R21, R23 ;  /* 0x0000001715177221 */ /* 0x001fca0000000000 */
[----:B------:R-:W0:Y:S01]  /*0ba0*/  SHFL.BFLY PT, R25, R23, 0x1, 0x1f ;  /* 0x0c201f0017197f89 */ /* 0x000e2200000e0000 */
[----:B------:R-:W-:Y:S01]  /*0bb0*/  ISETP.LT.AND P0, PT, R19, 0x100, !P0 ;  /* 0x000001001300780c */ /* 0x000fe20004701270 */
[----:B0-----:R-:W-:-:S12]  /*0bc0*/  FADD R25, R23, R25 ;  /* 0x0000001917197221 */ /* 0x001fd80000000000 */
[----:B------:R-:W-:Y:S01]  /*0bd0*/  @P0 STS [R13], R25 ;  /* 0x000000190d000388 */ /* 0x000fe20000000800 */
[----:B------:R-:W-:Y:S06]  /*0be0*/  BAR.SYNC.DEFER_BLOCKING 0x0 ;  /* 0x0000000000007b1d */ /* 0x000fec0000010000 */
[----:B------:R-:W0:Y:S02]  /*0bf0*/  LDS R5, [R7+UR4] ;  /* 0x0000000407057984 */ /* 0x000e240008000800 */
[----:B------:R-:W-:Y:S01]  /*0c00*/  BAR.SYNC.DEFER_BLOCKING 0x0 ;  /* 0x0000000000007b1d */ /* 0x000fe20000010000 */
[----:B0-----:R-:W-:-:S04]  /*0c10*/  FMUL R5, R5, 0.0078125 ;  /* 0x3c00000005057820 */ /* 0x001fc80000400000 */
[--C-:B------:R-:W-:Y:S01]  /*0c20*/  FADD R11, R11, -R5.reuse ;  /* 0x800000050b0b7221 */ /* 0x100fe20000000000 */
[----:B------:R-:W-:-:S03]  /*0c30*/  FADD R10, R10, -R5 ;  /* 0x800000050a0a7221 */ /* 0x000fc60000000000 */
[----:B------:R-:W-:Y:S01]  /*0c40*/  FMUL R11, R11, R11 ;  /* 0x0000000b0b0b7220 */ /* 0x000fe20000400000 */
[----:B------:R-:W-:-:S03]  /*0c50*/  FADD R22, R22, -R5 ;  /* 0x8000000516167221 */ /* 0x000fc60000000000 */
[----:B------:R-:W-:Y:S01]  /*0c60*/  FFMA R11, R10, R10, R11 ;  /* 0x0000000a0a0b7223 */ /* 0x000fe2000000000b */
        /* <DEDUP_REMOVED lines=24> */
[----:B------:R-:W-:Y:S01]  /*0df0*/  FADD R12, R12, -R5 ;  /* 0x800000050c0c7221 */ /* 0x000fe20000000000 */
[----:B------:R-:W0:Y:S02]  /*0e00*/  LDC.64 R14, c[0x0][0x228] ;  /* 0x00008a00ff0e7b82 */ /* 0x000e240000000a00 */
[----:B------:R-:W-:-:S04]  /*0e10*/  FFMA R17, R17, R17, R8 ;  /* 0x0000001111117223 */ /* 0x000fc80000000008 */
[----:B------:R-:W-:-:S05]  /*0e20*/  FFMA R12, R12, R12, R17 ;  /* 0x0000000c0c0c7223 */ /* 0x000fca0000000011 */
[----:B------:R1:W-:Y:S01]  /*0e30*/  STS [R9+UR4], R12 ;  /* 0x0000000c09007988 */ /* 0x0003e20008000804 */
[----:B------:R-:W-:Y:S08]  /*0e40*/  BAR.SYNC.DEFER_BLOCKING 0x0 ;  /* 0x0000000000007b1d */ /* 0x000ff00000010000 */
[----:B-1----:R-:W1:Y:S01]  /*0e50*/  LDC.64 R8, c[0x0][0x218] ;  /* 0x00008600ff087b82 */ /* 0x002e620000000a00 */
[----:B------:R-:W2:Y:S04]  /*0e60*/  @!P1 LDS R3, [R13] ;  /* 0x000000000d039984 */ /* 0x000ea80000000800 */
[----:B--2---:R-:W2:Y:S02]  /*0e70*/  SHFL.BFLY PT, R2, R3, 0x4, 0x1f ;  /* 0x0c801f0003027f89 */ /* 0x004ea400000e0000 */
[----:B--2---:R-:W-:-:S05]  /*0e80*/  FADD R2, R3, R2 ;  /* 0x0000000203027221 */ /* 0x004fca0000000000 */
[----:B------:R-:W2:Y:S02]  /*0e90*/  SHFL.BFLY PT, R11, R2, 0x2, 0x1f ;  /* 0x0c401f00020b7f89 */ /* 0x000ea400000e0000 */
[----:B--2---:R-:W-:-:S05]  /*0ea0*/  FADD R6, R2, R11 ;  /* 0x0000000b02067221 */ /* 0x004fca0000000000 */
[----:B------:R-:W2:Y:S02]  /*0eb0*/  SHFL.BFLY PT, R11, R6, 0x1, 0x1f ;  /* 0x0c201f00060b7f89 */ /* 0x000ea400000e0000 */
[----:B--2---:R-:W-:Y:S02]  /*0ec0*/  FADD R16, R6, R11 ;  /* 0x0000000b06107221 */ /* 0x004fe40000000000 */
[----:B------:R-:W2:Y:S03]  /*0ed0*/  LDC.64 R10, c[0x0][0x220] ;  /* 0x00008800ff0a7b82 */ /* 0x000ea60000000a00 */
[----:B------:R-:W-:Y:S05]  /*0ee0*/  @P0 STS [R13], R16 ;  /* 0x000000100d000388 */ /* 0x000fea0000000800 */
[----:B------:R-:W-:Y:S06]  /*0ef0*/  BAR.SYNC.DEFER_BLOCKING 0x0 ;  /* 0x0000000000007b1d */ /* 0x000fec0000010000 */
[----:B------:R-:W3:Y:S01]  /*0f00*/  LDS R7, [R7+UR4] ;  /* 0x0000000407077984 */ /* 0x000ee20008000800 */
[----:B------:R-:W-:Y:S01]  /*0f10*/  ISETP.NE.AND P0, PT, R4, RZ, PT ;  /* 0x000000ff0400720c */ /* 0x000fe20003f05270 */
[----:B-1----:R-:W-:-:S04]  /*0f20*/  IMAD.WIDE R2, R0, 0x4, R8 ;  /* 0x0000000400027825 */ /* 0x002fc800078e0208 */
[----:B--2---:R-:W-:-:S04]  /*0f30*/  IMAD.WIDE R8, R0, 0x4, R10 ;  /* 0x0000000400087825 */ /* 0x004fc800078e020a */
[----:B0-----:R-:W-:-:S04]  /*0f40*/  IMAD.WIDE R10, R0, 0x4, R14 ;  /* 0x00000004000a7825 */ /* 0x001fc800078e020e */
[----:B------:R0:W-:Y:S04]  /*0f50*/  @!P0 STG.E desc[UR6][R2.64], R5 ;  /* 0x0000000502008986 */ /* 0x0001e8000c101906 */
[----:B---3--:R0:W-:Y:S02]  /*0f60*/  @!P0 STG.E desc[UR6][R8.64], R7 ;  /* 0x0000000708008986 */ /* 0x0081e4000c101906 */
[----:B0-----:R-:W-:Y:S05]  /*0f70*/  @P0 EXIT ;  /* 0x000000000000094d */ /* 0x001fea0003800000 */
[----:B0-----:R-:W-:-:S07]  /*0f80*/  HFMA2.MMA R3, -RZ, RZ, 3.5, 0 ;  /* 0x43000000ff037435 */ /* 0x001fce00000001ff */
[----:B------:R-:W-:Y:S01]  /*0f90*/  STG.E desc[UR6][R10.64], R3 ;  /* 0x000000030a007986 */ /* 0x000fe2000c101906 */
[----:B------:R-:W-:Y:S05]  /*0fa0*/  EXIT ;  /* 0x000000000000794d */ /* 0x000fea0003800000 */
.L_x_0:
[----:B------:R-:W-:-:S00]  /*0fb0*/  BRA `(.L_x_0) ;  /* 0xfffffffc00fc7947 */ /* 0x000fc0000383ffff */
[----:B------:R-:W-:-:S00]  /*0fc0*/  NOP ;  /* 0x0000000000007918 */ /* 0x000fc00000000000 */
        /* <DEDUP_REMOVED lines=11> */
.L_x_1:


//--------------------- .nv.shared.triton_per_fused_native_group_norm_6 --------------------------
	.section	.nv.shared.triton_per_fused_native_group_norm_6,"aw",@nobits
	.sectionflags	@""
	.align	16
	.zero		1024


//--------------------- .nv.constant0.triton_per_fused_native_group_norm_6 --------------------------
	.section	.nv.constant0.triton_per_fused_native_group_norm_6,"a",@progbits
	.sectionflags	@""
	.align	4
.nv.constant0.triton_per_fused_native_group_norm_6:
	.zero		568
